//
// Generated by NVIDIA NVVM Compiler
//
// Compiler Build ID: CL-36424714
// Cuda compilation tools, release 13.0, V13.0.88
// Based on NVVM 20.0.0
//

.version 9.0
.target sm_100
.address_size 64

	// .globl	_Z4loopPii

.visible .entry _Z4loopPii(
	.param .u64 .ptr .align 1 _Z4loopPii_param_0,
	.param .u32 _Z4loopPii_param_1
)
{
	.reg .pred 	%p<10>;
	.reg .b32 	%r<29>;
	.reg .b64 	%rd<16>;

	ld.param.u64 	%rd8, [_Z4loopPii_param_0];
	cvta.to.global.u64 	%rd1, %rd8;
	mov.b32 	%r17, 2;
	st.global.u32 	[%rd1+12], %r17;
	mov.b32 	%r18, 5;
	st.global.u32 	[%rd1], %r18;
	st.global.u32 	[%rd1+4], %r18;
	st.global.u32 	[%rd1+8], %r18;
	mov.u32 	%r1, %tid.x;
	setp.eq.s32 	%p1, %r1, 0;
	@%p1 bra 	$L__BB0_13;
	and.b32  	%r2, %r1, 15;
	setp.lt.u32 	%p2, %r1, 16;
	mov.b32 	%r26, 0;
	@%p2 bra 	$L__BB0_4;
	and.b32  	%r26, %r1, 1008;
	neg.s32 	%r24, %r26;
	add.s64 	%rd14, %rd1, 32;
$L__BB0_3:
	.pragma "nounroll";
	mov.b32 	%r20, 7;
	st.global.u32 	[%rd14+-32], %r20;
	st.global.u32 	[%rd14+-28], %r20;
	st.global.u32 	[%rd14+-24], %r20;
	st.global.u32 	[%rd14+-20], %r20;
	st.global.u32 	[%rd14+-16], %r20;
	st.global.u32 	[%rd14+-12], %r20;
	st.global.u32 	[%rd14+-8], %r20;
	st.global.u32 	[%rd14+-4], %r20;
	st.global.u32 	[%rd14], %r20;
	st.global.u32 	[%rd14+4], %r20;
	st.global.u32 	[%rd14+8], %r20;
	st.global.u32 	[%rd14+12], %r20;
	st.global.u32 	[%rd14+16], %r20;
	st.global.u32 	[%rd14+20], %r20;
	st.global.u32 	[%rd14+24], %r20;
	st.global.u32 	[%rd14+28], %r20;
	add.s32 	%r24, %r24, 16;
	add.s64 	%rd14, %rd14, 64;
	setp.ne.s32 	%p3, %r24, 0;
	@%p3 bra 	$L__BB0_3;
$L__BB0_4:
	setp.eq.s32 	%p4, %r2, 0;
	@%p4 bra 	$L__BB0_13;
	and.b32  	%r8, %r1, 7;
	setp.lt.u32 	%p5, %r2, 8;
	@%p5 bra 	$L__BB0_7;
	mul.wide.u32 	%rd9, %r26, 4;
	add.s64 	%rd10, %rd1, %rd9;
	mov.b32 	%r21, 7;
	st.global.u32 	[%rd10], %r21;
	st.global.u32 	[%rd10+4], %r21;
	st.global.u32 	[%rd10+8], %r21;
	st.global.u32 	[%rd10+12], %r21;
	st.global.u32 	[%rd10+16], %r21;
	st.global.u32 	[%rd10+20], %r21;
	st.global.u32 	[%rd10+24], %r21;
	st.global.u32 	[%rd10+28], %r21;
	add.s32 	%r26, %r26, 8;
$L__BB0_7:
	setp.eq.s32 	%p6, %r8, 0;
	@%p6 bra 	$L__BB0_13;
	and.b32  	%r11, %r1, 3;
	setp.lt.u32 	%p7, %r8, 4;
	@%p7 bra 	$L__BB0_10;
	mul.wide.u32 	%rd11, %r26, 4;
	add.s64 	%rd12, %rd1, %rd11;
	mov.b32 	%r22, 7;
	st.global.u32 	[%rd12], %r22;
	st.global.u32 	[%rd12+4], %r22;
	st.global.u32 	[%rd12+8], %r22;
	st.global.u32 	[%rd12+12], %r22;
	add.s32 	%r26, %r26, 4;
$L__BB0_10:
	setp.eq.s32 	%p8, %r11, 0;
	@%p8 bra 	$L__BB0_13;
	mul.wide.u32 	%rd13, %r26, 4;
	add.s64 	%rd15, %rd1, %rd13;
	neg.s32 	%r28, %r11;
$L__BB0_12:
	.pragma "nounroll";
	mov.b32 	%r23, 7;
	st.global.u32 	[%rd15], %r23;
	add.s64 	%rd15, %rd15, 4;
	add.s32 	%r28, %r28, 1;
	setp.ne.s32 	%p9, %r28, 0;
	@%p9 bra 	$L__BB0_12;
$L__BB0_13:
	ret;

}


// ===== COMPILED SASS (sm_100) =====

	.target	sm_100

	.elftype	@"ET_EXEC"


//--------------------- .note.nv.tkinfo           --------------------------
	.section	.note.nv.tkinfo,"",@"SHT_NOTE"
	.sectionflags	@"SHF_NOTE_NV_TKINFO"
	.tkinfo
        /*0018*/ 	.word	0x00000002
        /*0030*/ 	.string	""
        /*0030*/ 	.string	"ptxas"
        /*0030*/ 	.string	"Cuda compilation tools, release 13.0, V13.0.88"
        /*0030*/ 	.string	"Build cuda_13.0.r13.0/compiler.36424714_0"
        /*0030*/ 	.string	"-arch sm_100 -m 64 "



//--------------------- .note.nv.cuinfo           --------------------------
	.section	.note.nv.cuinfo,"",@"SHT_NOTE"
	.sectionflags	@"SHF_NOTE_NV_CUINFO"
        /*0018*/ 	.short	0x0002
        /*001a*/ 	.short	0x0064
        /*001c*/ 	.short	0x0082
	.zero		2


//--------------------- .nv.info                  --------------------------
	.section	.nv.info,"",@"SHT_CUDA_INFO"
	.align	4


	//----- nvinfo : EIATTR_REGCOUNT
	.align		4
        /*0000*/ 	.byte	0x04, 0x2f
        /*0002*/ 	.short	(.L_1 - .L_0)
	.align		4
.L_0:
        /*0004*/ 	.word	index@(_Z4loopPii)
        /*0008*/ 	.word	0x0000000c


	//----- nvinfo : EIATTR_FRAME_SIZE
	.align		4
.L_1:
        /*000c*/ 	.byte	0x04, 0x11
        /*000e*/ 	.short	(.L_3 - .L_2)
	.align		4
.L_2:
        /*0010*/ 	.word	index@(_Z4loopPii)
        /*0014*/ 	.word	0x00000000


	//----- nvinfo : EIATTR_MIN_STACK_SIZE
	.align		4
.L_3:
        /*0018*/ 	.byte	0x04, 0x12
        /*001a*/ 	.short	(.L_5 - .L_4)
	.align		4
.L_4:
        /*001c*/ 	.word	index@(_Z4loopPii)
        /*0020*/ 	.word	0x00000000
.L_5:


//--------------------- .nv.compat                --------------------------
	.section	.nv.compat,"",@"SHT_CUDA_COMPAT_INFO"
	.align	4
        /*0000*/ 	.byte	0x02, 0x09, 0x00, 0x00, 0x02, 0x02, 0x01, 0x00, 0x02, 0x05, 0x05, 0x00, 0x03, 0x07, 0x01, 0x01
        /*0010*/ 	.byte	0x02, 0x03, 0x00, 0x00, 0x02, 0x06, 0x01, 0x00, 0x04, 0x0b, 0x08, 0x00, 0x09, 0x00, 0x00, 0x00
        /*0020*/ 	.byte	0x00, 0x00, 0x00, 0x00


//--------------------- .nv.info._Z4loopPii       --------------------------
	.section	.nv.info._Z4loopPii,"",@"SHT_CUDA_INFO"
	.sectionflags	@""
	.align	4


	//----- nvinfo : EIATTR_CUDA_API_VERSION
	.align		4
        /*0000*/ 	.byte	0x04, 0x37
        /*0002*/ 	.short	(.L_7 - .L_6)
.L_6:
        /*0004*/ 	.word	0x00000082


	//----- nvinfo : EIATTR_KPARAM_INFO
	.align		4
.L_7:
        /*0008*/ 	.byte	0x04, 0x17
        /*000a*/ 	.short	(.L_9 - .L_8)
.L_8:
        /*000c*/ 	.word	0x00000000
        /*0010*/ 	.short	0x0001
        /*0012*/ 	.short	0x0008
        /*0014*/ 	.byte	0x00, 0xf0, 0x11, 0x00


	//----- nvinfo : EIATTR_KPARAM_INFO
	.align		4
.L_9:
        /*0018*/ 	.byte	0x04, 0x17
        /*001a*/ 	.short	(.L_11 - .L_10)
.L_10:
        /*001c*/ 	.word	0x00000000
        /*0020*/ 	.short	0x0000
        /*0022*/ 	.short	0x0000
        /*0024*/ 	.byte	0x00, 0xf5, 0x21, 0x00


	//----- nvinfo : EIATTR_SPARSE_MMA_MASK
	.align		4
.L_11:
        /*0028*/ 	.byte	0x03, 0x50
        /*002a*/ 	.short	0x0000


	//----- nvinfo : EIATTR_MAXREG_COUNT
	.align		4
        /*002c*/ 	.byte	0x03, 0x1b
        /*002e*/ 	.short	0x00ff


	//----- nvinfo : EIATTR_MERCURY_ISA_VERSION
	.align		4
        /*0030*/ 	.byte	0x03, 0x5f
        /*0032*/ 	.short	0x0101


	//----- nvinfo : EIATTR_VRC_CTA_INIT_COUNT
	.align		4
        /*0034*/ 	.byte	0x02, 0x4a
	.zero		1
	.zero		1


	//----- nvinfo : EIATTR_EXIT_INSTR_OFFSETS
	.align		4
        /*0038*/ 	.byte	0x04, 0x1c
        /*003a*/ 	.short	(.L_13 - .L_12)


	//   ....[0]....
.L_12:
        /*003c*/ 	.word	0x000000b0


	//   ....[1]....
        /*0040*/ 	.word	0x00000320


	//   ....[2]....
        /*0044*/ 	.word	0x00000450


	//   ....[3]....
        /*0048*/ 	.word	0x00000500


	//   ....[4]....
        /*004c*/ 	.word	0x000005c0


	//----- nvinfo : EIATTR_CRS_STACK_SIZE
	.align		4
.L_13:
        /*0050*/ 	.byte	0x04, 0x1e
        /*0052*/ 	.short	(.L_15 - .L_14)
.L_14:
        /*0054*/ 	.word	0x00000000


	//----- nvinfo : EIATTR_CBANK_PARAM_SIZE
	.align		4
.L_15:
        /*0058*/ 	.byte	0x03, 0x19
        /*005a*/ 	.short	0x000c


	//----- nvinfo : EIATTR_PARAM_CBANK
	.align		4
        /*005c*/ 	.byte	0x04, 0x0a
        /*005e*/ 	.short	(.L_17 - .L_16)
	.align		4
.L_16:
        /*0060*/ 	.word	index@(.nv.constant0._Z4loopPii)
        /*0064*/ 	.short	0x0380
        /*0066*/ 	.short	0x000c


	//----- nvinfo : EIATTR_SW_WAR
	.align		4
.L_17:
        /*0068*/ 	.byte	0x04, 0x36
        /*006a*/ 	.short	(.L_19 - .L_18)
.L_18:
        /*006c*/ 	.word	0x00000008
.L_19:


//--------------------- .nv.callgraph             --------------------------
	.section	.nv.callgraph,"",@"SHT_CUDA_CALLGRAPH"
	.align	4
	.sectionentsize	8
	.align		4
        /*0000*/ 	.word	0x00000000
	.align		4
        /*0004*/ 	.word	0xffffffff
	.align		4
        /*0008*/ 	.word	0x00000000
	.align		4
        /*000c*/ 	.word	0xfffffffe
	.align		4
        /*0010*/ 	.word	0x00000000
	.align		4
        /*0014*/ 	.word	0xfffffffd
	.align		4
        /*0018*/ 	.word	0x00000000
	.align		4
        /*001c*/ 	.word	0xfffffffc


//--------------------- .text._Z4loopPii          --------------------------
	.section	.text._Z4loopPii,"ax",@progbits
	.align	128
        .global         _Z4loopPii
        .type           _Z4loopPii,@function
        .size           _Z4loopPii,(.L_x_7 - _Z4loopPii)
        .other          _Z4loopPii,@"STO_CUDA_ENTRY STV_DEFAULT"
_Z4loopPii:
.text._Z4loopPii:
[----:B------:R-:W-:Y:S01]  /*0000*/  LDC R1, c[0x0][0x37c] ;  /* 0x0000df00ff017b82 */ /* 0x000fe20000000800 */
[----:B------:R-:W0:Y:S07]  /*0010*/  S2R R4, SR_TID.X ;  /* 0x0000000000047919 */ /* 0x000e2e0000002100 */
[----:B------:R-:W1:Y:S01]  /*0020*/  LDC.64 R2, c[0x0][0x380] ;  /* 0x0000e000ff027b82 */ /* 0x000e620000000a00 */
[----:B------:R-:W1:Y:S01]  /*0030*/  LDCU.64 UR6, c[0x0][0x358] ;  /* 0x00006b00ff0677ac */ /* 0x000e620008000a00 */
[----:B------:R-:W-:-:S02]  /*0040*/  IMAD.MOV.U32 R5, RZ, RZ, 0x2 ;  /* 0x00000002ff057424 */ /* 0x000fc400078e00ff */
[----:B------:R-:W-:-:S03]  /*0050*/  IMAD.MOV.U32 R7, RZ, RZ, 0x5 ;  /* 0x00000005ff077424 */ /* 0x000fc600078e00ff */
[----:B-1----:R1:W-:Y:S04]  /*0060*/  STG.E desc[UR6][R2.64+0xc], R5 ;  /* 0x00000c0502007986 */ /* 0x0023e8000c101906 */
[----:B------:R1:W-:Y:S01]  /*0070*/  STG.E desc[UR6][R2.64], R7 ;  /* 0x0000000702007986 */ /* 0x0003e2000c101906 */
[----:B0-----:R-:W-:-:S03]  /*0080*/  ISETP.NE.AND P0, PT, R4, RZ, PT ;  /* 0x000000ff0400720c */ /* 0x001fc60003f05270 */
[----:B------:R1:W-:Y:S04]  /*0090*/  STG.E desc[UR6][R2.64+0x4], R7 ;  /* 0x0000040702007986 */ /* 0x0003e8000c101906 */
[----:B------:R1:W-:Y:S06]  /*00a0*/  STG.E desc[UR6][R2.64+0x8], R7 ;  /* 0x0000080702007986 */ /* 0x0003ec000c101906 */
[----:B------:R-:W-:Y:S05]  /*00b0*/  @!P0 EXIT ;  /* 0x000000000000894d */ /* 0x000fea0003800000 */
[C---:B------:R-:W-:Y:S01]  /*00c0*/  ISETP.GE.U32.AND P1, PT, R4.reuse, 0x10, PT ;  /* 0x000000100400780c */ /* 0x040fe20003f26070 */
[----:B------:R-:W-:Y:S01]  /*00d0*/  BSSY.RECONVERGENT B0, `(.L_x_0) ;  /* 0x0000024000007945 */ /* 0x000fe20003800200 */
[----:B------:R-:W-:Y:S01]  /*00e0*/  LOP3.LUT R8, R4, 0xf, RZ, 0xc0, !PT ;  /* 0x0000000f04087812 */ /* 0x000fe200078ec0ff */
[----:B-1----:R-:W-:-:S03]  /*00f0*/  IMAD.MOV.U32 R5, RZ, RZ, RZ ;  /* 0x000000ffff057224 */ /* 0x002fc600078e00ff */
[----:B------:R-:W-:-:S07]  /*0100*/  ISETP.NE.AND P0, PT, R8, RZ, PT ;  /* 0x000000ff0800720c */ /* 0x000fce0003f05270 */
[----:B------:R-:W-:Y:S06]  /*0110*/  @!P1 BRA `(.L_x_1) ;  /* 0x00000000007c9947 */ /* 0x000fec0003800000 */
[----:B------:R-:W0:Y:S01]  /*0120*/  LDCU.64 UR4, c[0x0][0x380] ;  /* 0x00007000ff0477ac */ /* 0x000e220008000a00 */
[----:B------:R-:W-:Y:S01]  /*0130*/  LOP3.LUT R5, R4, 0x3f0, RZ, 0xc0, !PT ;  /* 0x000003f004057812 */ /* 0x000fe200078ec0ff */
[----:B------:R-:W-:-:S04]  /*0140*/  HFMA2 R9, -RZ, RZ, 0, 4.17232513427734375e-07 ;  /* 0x00000007ff097431 */ /* 0x000fc800000001ff */
[----:B------:R-:W-:Y:S01]  /*0150*/  IMAD.MOV R0, RZ, RZ, -R5 ;  /* 0x000000ffff007224 */ /* 0x000fe200078e0a05 */
[----:B0-----:R-:W-:-:S04]  /*0160*/  UIADD3 UR4, UP0, UPT, UR4, 0x20, URZ ;  /* 0x0000002004047890 */ /* 0x001fc8000ff1e0ff */
[----:B------:R-:W-:Y:S02]  /*0170*/  UIADD3.X UR5, UPT, UPT, URZ, UR5, URZ, UP0, !UPT ;  /* 0x00000005ff057290 */ /* 0x000fe400087fe4ff */
[----:B------:R-:W-:-:S04]  /*0180*/  IMAD.U32 R6, RZ, RZ, UR4 ;  /* 0x00000004ff067e24 */ /* 0x000fc8000f8e00ff */
[----:B------:R-:W-:-:S07]  /*0190*/  IMAD.U32 R7, RZ, RZ, UR5 ;  /* 0x00000005ff077e24 */ /* 0x000fce000f8e00ff */
.L_x_2:
[----:B0-----:R-:W-:Y:S01]  /*01a0*/  MOV R2, R6 ;  /* 0x0000000600027202 */ /* 0x001fe20000000f00 */
[----:B------:R-:W-:Y:S02]  /*01b0*/  IMAD.MOV.U32 R3, RZ, RZ, R7 ;  /* 0x000000ffff037224 */ /* 0x000fe400078e0007 */
[----:B------:R-:W-:Y:S01]  /*01c0*/  VIADD R0, R0, 0x10 ;  /* 0x0000001000007836 */ /* 0x000fe20000000000 */
[----:B------:R-:W-:Y:S02]  /*01d0*/  IADD3 R6, P2, PT, R2, 0x40, RZ ;  /* 0x0000004002067810 */ /* 0x000fe40007f5e0ff */
[----:B------:R0:W-:Y:S02]  /*01e0*/  STG.E desc[UR6][R2.64+-0x20], R9 ;  /* 0xffffe00902007986 */ /* 0x0001e4000c101906 */
[----:B------:R-:W-:Y:S01]  /*01f0*/  ISETP.NE.AND P1, PT, R0, RZ, PT ;  /* 0x000000ff0000720c */ /* 0x000fe20003f25270 */
[----:B------:R-:W-:Y:S01]  /*0200*/  IMAD.X R7, RZ, RZ, R3, P2 ;  /* 0x000000ffff077224 */ /* 0x000fe200010e0603 */
[----:B------:R0:W-:Y:S04]  /*0210*/  STG.E desc[UR6][R2.64+-0x1c], R9 ;  /* 0xffffe40902007986 */ /* 0x0001e8000c101906 */
        /* <DEDUP_REMOVED lines=13> */
[----:B------:R0:W-:Y:S01]  /*02f0*/  STG.E desc[UR6][R2.64+0x1c], R9 ;  /* 0x00001c0902007986 */ /* 0x0001e2000c101906 */
[----:B------:R-:W-:Y:S05]  /*0300*/  @P1 BRA `(.L_x_2) ;  /* 0xfffffffc00a41947 */ /* 0x000fea000383ffff */
.L_x_1:
[----:B------:R-:W-:Y:S05]  /*0310*/  BSYNC.RECONVERGENT B0 ;  /* 0x0000000000007941 */ /* 0x000fea0003800200 */
.L_x_0:
[----:B------:R-:W-:Y:S05]  /*0320*/  @!P0 EXIT ;  /* 0x000000000000894d */ /* 0x000fea0003800000 */
[----:B------:R-:W-:Y:S01]  /*0330*/  ISETP.GE.U32.AND P0, PT, R8, 0x8, PT ;  /* 0x000000080800780c */ /* 0x000fe20003f06070 */
[----:B------:R-:W-:Y:S01]  /*0340*/  BSSY.RECONVERGENT B0, `(.L_x_3) ;  /* 0x0000010000007945 */ /* 0x000fe20003800200 */
[----:B------:R-:W-:-:S04]  /*0350*/  LOP3.LUT R0, R4, 0x7, RZ, 0xc0, !PT ;  /* 0x0000000704007812 */ /* 0x000fc800078ec0ff */
[----:B------:R-:W-:-:S07]  /*0360*/  ISETP.NE.AND P1, PT, R0, RZ, PT ;  /* 0x000000ff0000720c */ /* 0x000fce0003f25270 */
[----:B------:R-:W-:Y:S06]  /*0370*/  @!P0 BRA `(.L_x_4) ;  /* 0x0000000000308947 */ /* 0x000fec0003800000 */
[----:B0-----:R-:W0:Y:S01]  /*0380*/  LDC.64 R2, c[0x0][0x380] ;  /* 0x0000e000ff027b82 */ /* 0x001e220000000a00 */
[----:B------:R-:W-:Y:S01]  /*0390*/  MOV R7, 0x7 ;  /* 0x0000000700077802 */ /* 0x000fe20000000f00 */
[----:B0-----:R-:W-:-:S04]  /*03a0*/  IMAD.WIDE.U32 R2, R5, 0x4, R2 ;  /* 0x0000000405027825 */ /* 0x001fc800078e0002 */
[----:B------:R-:W-:Y:S01]  /*03b0*/  VIADD R5, R5, 0x8 ;  /* 0x0000000805057836 */ /* 0x000fe20000000000 */
[----:B------:R1:W-:Y:S04]  /*03c0*/  STG.E desc[UR6][R2.64], R7 ;  /* 0x0000000702007986 */ /* 0x0003e8000c101906 */
[----:B------:R1:W-:Y:S04]  /*03d0*/  STG.E desc[UR6][R2.64+0x4], R7 ;  /* 0x0000040702007986 */ /* 0x0003e8000c101906 */
[----:B------:R1:W-:Y:S04]  /*03e0*/  STG.E desc[UR6][R2.64+0x8], R7 ;  /* 0x0000080702007986 */ /* 0x0003e8000c101906 */
[----:B------:R1:W-:Y:S04]  /*03f0*/  STG.E desc[UR6][R2.64+0xc], R7 ;  /* 0x00000c0702007986 */ /* 0x0003e8000c101906 */
[----:B------:R1:W-:Y:S04]  /*0400*/  STG.E desc[UR6][R2.64+0x10], R7 ;  /* 0x0000100702007986 */ /* 0x0003e8000c101906 */
[----:B------:R1:W-:Y:S04]  /*0410*/  STG.E desc[UR6][R2.64+0x14], R7 ;  /* 0x0000140702007986 */ /* 0x0003e8000c101906 */
[----:B------:R1:W-:Y:S04]  /*0420*/  STG.E desc[UR6][R2.64+0x18], R7 ;  /* 0x0000180702007986 */ /* 0x0003e8000c101906 */
[----:B------:R1:W-:Y:S02]  /*0430*/  STG.E desc[UR6][R2.64+0x1c], R7 ;  /* 0x00001c0702007986 */ /* 0x0003e4000c101906 */
.L_x_4:
[----:B------:R-:W-:Y:S05]  /*0440*/  BSYNC.RECONVERGENT B0 ;  /* 0x0000000000007941 */ /* 0x000fea0003800200 */
.L_x_3:
[----:B------:R-:W-:Y:S05]  /*0450*/  @!P1 EXIT ;  /* 0x000000000000994d */ /* 0x000fea0003800000 */
[----:B------:R-:W-:Y:S02]  /*0460*/  ISETP.GE.U32.AND P0, PT, R0, 0x4, PT ;  /* 0x000000040000780c */ /* 0x000fe40003f06070 */
[----:B------:R-:W-:-:S04]  /*0470*/  LOP3.LUT R0, R4, 0x3, RZ, 0xc0, !PT ;  /* 0x0000000304007812 */ /* 0x000fc800078ec0ff */
[----:B------:R-:W-:-:S07]  /*0480*/  ISETP.NE.AND P1, PT, R0, RZ, PT ;  /* 0x000000ff0000720c */ /* 0x000fce0003f25270 */
[----:B01----:R-:W0:Y:S01]  /*0490*/  @P0 LDC.64 R2, c[0x0][0x380] ;  /* 0x0000e000ff020b82 */ /* 0x003e220000000a00 */
[----:B------:R-:W-:Y:S02]  /*04a0*/  @P0 IMAD.MOV.U32 R7, RZ, RZ, 0x7 ;  /* 0x00000007ff070424 */ /* 0x000fe400078e00ff */
[----:B0-----:R-:W-:-:S05]  /*04b0*/  @P0 IMAD.WIDE.U32 R2, R5, 0x4, R2 ;  /* 0x0000000405020825 */ /* 0x001fca00078e0002 */
[----:B------:R0:W-:Y:S04]  /*04c0*/  @P0 STG.E desc[UR6][R2.64], R7 ;  /* 0x0000000702000986 */ /* 0x0001e8000c101906 */
[----:B------:R0:W-:Y:S04]  /*04d0*/  @P0 STG.E desc[UR6][R2.64+0x4], R7 ;  /* 0x0000040702000986 */ /* 0x0001e8000c101906 */
[----:B------:R0:W-:Y:S04]  /*04e0*/  @P0 STG.E desc[UR6][R2.64+0x8], R7 ;  /* 0x0000080702000986 */ /* 0x0001e8000c101906 */
[----:B------:R0:W-:Y:S01]  /*04f0*/  @P0 STG.E desc[UR6][R2.64+0xc], R7 ;  /* 0x00000c0702000986 */ /* 0x0001e2000c101906 */
[----:B------:R-:W-:Y:S05]  /*0500*/  @!P1 EXIT ;  /* 0x000000000000994d */ /* 0x000fea0003800000 */
[----:B0-----:R-:W0:Y:S01]  /*0510*/  LDC.64 R2, c[0x0][0x380] ;  /* 0x0000e000ff027b82 */ /* 0x001e220000000a00 */
[----:B------:R-:W-:Y:S01]  /*0520*/  @P0 IADD3 R5, PT, PT, R5, 0x4, RZ ;  /* 0x0000000405050810 */ /* 0x000fe20007ffe0ff */
[----:B------:R-:W-:-:S04]  /*0530*/  IMAD.MOV R0, RZ, RZ, -R0 ;  /* 0x000000ffff007224 */ /* 0x000fc800078e0a00 */
[----:B0-----:R-:W-:-:S04]  /*0540*/  IMAD.WIDE.U32 R2, R5, 0x4, R2 ;  /* 0x0000000405027825 */ /* 0x001fc800078e0002 */
[----:B------:R-:W-:-:S07]  /*0550*/  IMAD.MOV.U32 R5, RZ, RZ, 0x7 ;  /* 0x00000007ff057424 */ /* 0x000fce00078e00ff */
.L_x_5:
[----:B------:R-:W-:Y:S01]  /*0560*/  IADD3 R0, PT, PT, R0, 0x1, RZ ;  /* 0x0000000100007810 */ /* 0x000fe20007ffe0ff */
[----:B------:R0:W-:Y:S03]  /*0570*/  STG.E desc[UR6][R2.64], R5 ;  /* 0x0000000502007986 */ /* 0x0001e6000c101906 */
[----:B------:R-:W-:Y:S02]  /*0580*/  ISETP.NE.AND P0, PT, R0, RZ, PT ;  /* 0x000000ff0000720c */ /* 0x000fe40003f05270 */
[----:B0-----:R-:W-:-:S05]  /*0590*/  IADD3 R2, P1, PT, R2, 0x4, RZ ;  /* 0x0000000402027810 */ /* 0x001fca0007f3e0ff */
[----:B------:R-:W-:-:S06]  /*05a0*/  IMAD.X R3, RZ, RZ, R3, P1 ;  /* 0x000000ffff037224 */ /* 0x000fcc00008e0603 */
[----:B------:R-:W-:Y:S05]  /*05b0*/  @P0 BRA `(.L_x_5) ;  /* 0xfffffffc00e80947 */ /* 0x000fea000383ffff */
[----:B------:R-:W-:Y:S05]  /*05c0*/  EXIT ;  /* 0x000000000000794d */ /* 0x000fea0003800000 */
.L_x_6:
[----:B------:R-:W-:-:S00]  /*05d0*/  BRA `(.L_x_6) ;  /* 0xfffffffc00fc7947 */ /* 0x000fc0000383ffff */
[----:B------:R-:W-:-:S00]  /*05e0*/  NOP ;  /* 0x0000000000007918 */ /* 0x000fc00000000000 */
        /* <DEDUP_REMOVED lines=9> */
.L_x_7:


//--------------------- .nv.shared.reserved.0     --------------------------
	.section	.nv.shared.reserved.0,"aw",@nobits
	.weak		__nv_reservedSMEM_offset_0_alias
	.size		__nv_reservedSMEM_offset_0_alias, 0, 64
	.other		__nv_reservedSMEM_offset_0_alias,@"STO_CUDA_RESERVED_SHARED STV_DEFAULT"
__nv_reservedSMEM_offset_0_alias:
	.zero		0
	.zero		64


//--------------------- .nv.constant0._Z4loopPii  --------------------------
	.section	.nv.constant0._Z4loopPii,"a",@progbits
	.sectionflags	@""
	.align	4
.nv.constant0._Z4loopPii:
	.zero		908


//--------------------- SYMBOLS --------------------------

	.type		.nv.reservedSmem.offset0,@object
	.size		.nv.reservedSmem.offset0,0x4
